//
// Generated by NVIDIA NVVM Compiler
//
// Compiler Build ID: CL-36424714
// Cuda compilation tools, release 13.0, V13.0.88
// Based on NVVM 20.0.0
//

.version 9.0
.target sm_100
.address_size 64

	// .globl	_Z16multiplyMatricesPfS_S_iii

.visible .entry _Z16multiplyMatricesPfS_S_iii(
	.param .u64 .ptr .align 1 _Z16multiplyMatricesPfS_S_iii_param_0,
	.param .u64 .ptr .align 1 _Z16multiplyMatricesPfS_S_iii_param_1,
	.param .u64 .ptr .align 1 _Z16multiplyMatricesPfS_S_iii_param_2,
	.param .u32 _Z16multiplyMatricesPfS_S_iii_param_3,
	.param .u32 _Z16multiplyMatricesPfS_S_iii_param_4,
	.param .u32 _Z16multiplyMatricesPfS_S_iii_param_5
)
{
	.reg .pred 	%p<13>;
	.reg .b32 	%r<41>;
	.reg .b32 	%f<68>;
	.reg .b64 	%rd<53>;

	ld.param.u64 	%rd7, [_Z16multiplyMatricesPfS_S_iii_param_0];
	ld.param.u64 	%rd8, [_Z16multiplyMatricesPfS_S_iii_param_1];
	ld.param.u64 	%rd6, [_Z16multiplyMatricesPfS_S_iii_param_2];
	ld.param.u32 	%r20, [_Z16multiplyMatricesPfS_S_iii_param_3];
	ld.param.u32 	%r18, [_Z16multiplyMatricesPfS_S_iii_param_4];
	ld.param.u32 	%r19, [_Z16multiplyMatricesPfS_S_iii_param_5];
	cvta.to.global.u64 	%rd1, %rd8;
	cvta.to.global.u64 	%rd2, %rd7;
	mov.u32 	%r21, %ctaid.y;
	mov.u32 	%r22, %ntid.y;
	mov.u32 	%r23, %tid.y;
	mad.lo.s32 	%r1, %r21, %r22, %r23;
	mov.u32 	%r24, %ctaid.x;
	mov.u32 	%r25, %ntid.x;
	mov.u32 	%r26, %tid.x;
	mad.lo.s32 	%r2, %r24, %r25, %r26;
	setp.ge.s32 	%p1, %r1, %r20;
	setp.ge.s32 	%p2, %r2, %r19;
	or.pred  	%p3, %p1, %p2;
	@%p3 bra 	$L__BB0_14;
	setp.lt.s32 	%p4, %r18, 1;
	mov.f32 	%f67, 0f00000000;
	@%p4 bra 	$L__BB0_13;
	mul.lo.s32 	%r3, %r18, %r1;
	and.b32  	%r4, %r18, 7;
	setp.lt.u32 	%p5, %r18, 8;
	mov.f32 	%f67, 0f00000000;
	mov.b32 	%r39, 0;
	@%p5 bra 	$L__BB0_5;
	and.b32  	%r39, %r18, 2147483640;
	neg.s32 	%r37, %r39;
	shl.b32 	%r7, %r19, 3;
	mul.wide.u32 	%rd9, %r3, 4;
	add.s64 	%rd10, %rd9, %rd2;
	add.s64 	%rd52, %rd10, 16;
	mov.f32 	%f67, 0f00000000;
	mul.wide.s32 	%rd13, %r19, 4;
	mov.u32 	%r36, %r2;
$L__BB0_4:
	.pragma "nounroll";
	ld.global.f32 	%f17, [%rd52+-16];
	mul.wide.s32 	%rd11, %r36, 4;
	add.s64 	%rd12, %rd1, %rd11;
	ld.global.f32 	%f18, [%rd12];
	fma.rn.f32 	%f19, %f17, %f18, %f67;
	ld.global.f32 	%f20, [%rd52+-12];
	add.s64 	%rd14, %rd12, %rd13;
	ld.global.f32 	%f21, [%rd14];
	fma.rn.f32 	%f22, %f20, %f21, %f19;
	ld.global.f32 	%f23, [%rd52+-8];
	add.s64 	%rd15, %rd14, %rd13;
	ld.global.f32 	%f24, [%rd15];
	fma.rn.f32 	%f25, %f23, %f24, %f22;
	ld.global.f32 	%f26, [%rd52+-4];
	add.s64 	%rd16, %rd15, %rd13;
	ld.global.f32 	%f27, [%rd16];
	fma.rn.f32 	%f28, %f26, %f27, %f25;
	ld.global.f32 	%f29, [%rd52];
	add.s64 	%rd17, %rd16, %rd13;
	ld.global.f32 	%f30, [%rd17];
	fma.rn.f32 	%f31, %f29, %f30, %f28;
	ld.global.f32 	%f32, [%rd52+4];
	add.s64 	%rd18, %rd17, %rd13;
	ld.global.f32 	%f33, [%rd18];
	fma.rn.f32 	%f34, %f32, %f33, %f31;
	ld.global.f32 	%f35, [%rd52+8];
	add.s64 	%rd19, %rd18, %rd13;
	ld.global.f32 	%f36, [%rd19];
	fma.rn.f32 	%f37, %f35, %f36, %f34;
	ld.global.f32 	%f38, [%rd52+12];
	add.s64 	%rd20, %rd19, %rd13;
	ld.global.f32 	%f39, [%rd20];
	fma.rn.f32 	%f67, %f38, %f39, %f37;
	add.s32 	%r37, %r37, 8;
	add.s32 	%r36, %r36, %r7;
	add.s64 	%rd52, %rd52, 32;
	setp.ne.s32 	%p6, %r37, 0;
	@%p6 bra 	$L__BB0_4;
$L__BB0_5:
	setp.eq.s32 	%p7, %r4, 0;
	@%p7 bra 	$L__BB0_13;
	and.b32  	%r13, %r18, 3;
	setp.lt.u32 	%p8, %r4, 4;
	@%p8 bra 	$L__BB0_8;
	add.s32 	%r28, %r39, %r3;
	mul.wide.u32 	%rd21, %r28, 4;
	add.s64 	%rd22, %rd2, %rd21;
	ld.global.f32 	%f41, [%rd22];
	mad.lo.s32 	%r29, %r39, %r19, %r2;
	mul.wide.s32 	%rd23, %r29, 4;
	add.s64 	%rd24, %rd1, %rd23;
	ld.global.f32 	%f42, [%rd24];
	fma.rn.f32 	%f43, %f41, %f42, %f67;
	cvt.u64.u32 	%rd25, %r3;
	cvt.u64.u32 	%rd26, %r39;
	add.s64 	%rd27, %rd26, %rd25;
	shl.b64 	%rd28, %rd27, 2;
	add.s64 	%rd29, %rd2, %rd28;
	ld.global.f32 	%f44, [%rd29+4];
	mul.wide.s32 	%rd30, %r19, 4;
	add.s64 	%rd31, %rd24, %rd30;
	ld.global.f32 	%f45, [%rd31];
	fma.rn.f32 	%f46, %f44, %f45, %f43;
	ld.global.f32 	%f47, [%rd29+8];
	add.s64 	%rd32, %rd31, %rd30;
	ld.global.f32 	%f48, [%rd32];
	fma.rn.f32 	%f49, %f47, %f48, %f46;
	ld.global.f32 	%f50, [%rd29+12];
	add.s64 	%rd33, %rd32, %rd30;
	ld.global.f32 	%f51, [%rd33];
	fma.rn.f32 	%f67, %f50, %f51, %f49;
	add.s32 	%r39, %r39, 4;
$L__BB0_8:
	setp.eq.s32 	%p9, %r13, 0;
	@%p9 bra 	$L__BB0_13;
	setp.eq.s32 	%p10, %r13, 1;
	@%p10 bra 	$L__BB0_11;
	add.s32 	%r30, %r39, %r3;
	mul.wide.u32 	%rd34, %r30, 4;
	add.s64 	%rd35, %rd2, %rd34;
	ld.global.f32 	%f53, [%rd35];
	mad.lo.s32 	%r31, %r39, %r19, %r2;
	mul.wide.s32 	%rd36, %r31, 4;
	add.s64 	%rd37, %rd1, %rd36;
	ld.global.f32 	%f54, [%rd37];
	fma.rn.f32 	%f55, %f53, %f54, %f67;
	cvt.u64.u32 	%rd38, %r3;
	cvt.u64.u32 	%rd39, %r39;
	add.s64 	%rd40, %rd39, %rd38;
	shl.b64 	%rd41, %rd40, 2;
	add.s64 	%rd42, %rd2, %rd41;
	ld.global.f32 	%f56, [%rd42+4];
	mul.wide.s32 	%rd43, %r19, 4;
	add.s64 	%rd44, %rd37, %rd43;
	ld.global.f32 	%f57, [%rd44];
	fma.rn.f32 	%f67, %f56, %f57, %f55;
	add.s32 	%r39, %r39, 2;
$L__BB0_11:
	and.b32  	%r32, %r18, 1;
	setp.eq.b32 	%p11, %r32, 1;
	not.pred 	%p12, %p11;
	@%p12 bra 	$L__BB0_13;
	add.s32 	%r33, %r39, %r3;
	mul.wide.u32 	%rd45, %r33, 4;
	add.s64 	%rd46, %rd2, %rd45;
	ld.global.f32 	%f58, [%rd46];
	mad.lo.s32 	%r34, %r39, %r19, %r2;
	mul.wide.s32 	%rd47, %r34, 4;
	add.s64 	%rd48, %rd1, %rd47;
	ld.global.f32 	%f59, [%rd48];
	fma.rn.f32 	%f67, %f58, %f59, %f67;
$L__BB0_13:
	mad.lo.s32 	%r35, %r19, %r1, %r2;
	cvta.to.global.u64 	%rd49, %rd6;
	mul.wide.s32 	%rd50, %r35, 4;
	add.s64 	%rd51, %rd49, %rd50;
	st.global.f32 	[%rd51], %f67;
$L__BB0_14:
	ret;

}


// ===== COMPILED SASS (sm_100) =====

	.target	sm_100

	.elftype	@"ET_EXEC"


//--------------------- .note.nv.tkinfo           --------------------------
	.section	.note.nv.tkinfo,"",@"SHT_NOTE"
	.sectionflags	@"SHF_NOTE_NV_TKINFO"
	.tkinfo
        /*0018*/ 	.word	0x00000002
        /*0030*/ 	.string	""
        /*0030*/ 	.string	"ptxas"
        /*0030*/ 	.string	"Cuda compilation tools, release 13.0, V13.0.88"
        /*0030*/ 	.string	"Build cuda_13.0.r13.0/compiler.36424714_0"
        /*0030*/ 	.string	"-arch sm_100 -m 64 "



//--------------------- .note.nv.cuinfo           --------------------------
	.section	.note.nv.cuinfo,"",@"SHT_NOTE"
	.sectionflags	@"SHF_NOTE_NV_CUINFO"
        /*0018*/ 	.short	0x0002
        /*001a*/ 	.short	0x0064
        /*001c*/ 	.short	0x0082
	.zero		2


//--------------------- .nv.info                  --------------------------
	.section	.nv.info,"",@"SHT_CUDA_INFO"
	.align	4


	//----- nvinfo : EIATTR_REGCOUNT
	.align		4
        /*0000*/ 	.byte	0x04, 0x2f
        /*0002*/ 	.short	(.L_1 - .L_0)
	.align		4
.L_0:
        /*0004*/ 	.word	index@(_Z16multiplyMatricesPfS_S_iii)
        /*0008*/ 	.word	0x00000020


	//----- nvinfo : EIATTR_FRAME_SIZE
	.align		4
.L_1:
        /*000c*/ 	.byte	0x04, 0x11
        /*000e*/ 	.short	(.L_3 - .L_2)
	.align		4
.L_2:
        /*0010*/ 	.word	index@(_Z16multiplyMatricesPfS_S_iii)
        /*0014*/ 	.word	0x00000000


	//----- nvinfo : EIATTR_MIN_STACK_SIZE
	.align		4
.L_3:
        /*0018*/ 	.byte	0x04, 0x12
        /*001a*/ 	.short	(.L_5 - .L_4)
	.align		4
.L_4:
        /*001c*/ 	.word	index@(_Z16multiplyMatricesPfS_S_iii)
        /*0020*/ 	.word	0x00000000
.L_5:


//--------------------- .nv.compat                --------------------------
	.section	.nv.compat,"",@"SHT_CUDA_COMPAT_INFO"
	.align	4
        /*0000*/ 	.byte	0x02, 0x09, 0x00, 0x00, 0x02, 0x02, 0x01, 0x00, 0x02, 0x05, 0x05, 0x00, 0x03, 0x07, 0x01, 0x01
        /*0010*/ 	.byte	0x02, 0x03, 0x00, 0x00, 0x02, 0x06, 0x01, 0x00, 0x04, 0x0b, 0x08, 0x00, 0x09, 0x00, 0x00, 0x00
        /*0020*/ 	.byte	0x00, 0x00, 0x00, 0x00


//--------------------- .nv.info._Z16multiplyMatricesPfS_S_iii --------------------------
	.section	.nv.info._Z16multiplyMatricesPfS_S_iii,"",@"SHT_CUDA_INFO"
	.sectionflags	@""
	.align	4


	//----- nvinfo : EIATTR_CUDA_API_VERSION
	.align		4
        /*0000*/ 	.byte	0x04, 0x37
        /*0002*/ 	.short	(.L_7 - .L_6)
.L_6:
        /*0004*/ 	.word	0x00000082


	//----- nvinfo : EIATTR_KPARAM_INFO
	.align		4
.L_7:
        /*0008*/ 	.byte	0x04, 0x17
        /*000a*/ 	.short	(.L_9 - .L_8)
.L_8:
        /*000c*/ 	.word	0x00000000
        /*0010*/ 	.short	0x0005
        /*0012*/ 	.short	0x0020
        /*0014*/ 	.byte	0x00, 0xf0, 0x11, 0x00


	//----- nvinfo : EIATTR_KPARAM_INFO
	.align		4
.L_9:
        /*0018*/ 	.byte	0x04, 0x17
        /*001a*/ 	.short	(.L_11 - .L_10)
.L_10:
        /*001c*/ 	.word	0x00000000
        /*0020*/ 	.short	0x0004
        /*0022*/ 	.short	0x001c
        /*0024*/ 	.byte	0x00, 0xf0, 0x11, 0x00


	//----- nvinfo : EIATTR_KPARAM_INFO
	.align		4
.L_11:
        /*0028*/ 	.byte	0x04, 0x17
        /*002a*/ 	.short	(.L_13 - .L_12)
.L_12:
        /*002c*/ 	.word	0x00000000
        /*0030*/ 	.short	0x0003
        /*0032*/ 	.short	0x0018
        /*0034*/ 	.byte	0x00, 0xf0, 0x11, 0x00


	//----- nvinfo : EIATTR_KPARAM_INFO
	.align		4
.L_13:
        /*0038*/ 	.byte	0x04, 0x17
        /*003a*/ 	.short	(.L_15 - .L_14)
.L_14:
        /*003c*/ 	.word	0x00000000
        /*0040*/ 	.short	0x0002
        /*0042*/ 	.short	0x0010
        /*0044*/ 	.byte	0x00, 0xf5, 0x21, 0x00


	//----- nvinfo : EIATTR_KPARAM_INFO
	.align		4
.L_15:
        /*0048*/ 	.byte	0x04, 0x17
        /*004a*/ 	.short	(.L_17 - .L_16)
.L_16:
        /*004c*/ 	.word	0x00000000
        /*0050*/ 	.short	0x0001
        /*0052*/ 	.short	0x0008
        /*0054*/ 	.byte	0x00, 0xf5, 0x21, 0x00


	//----- nvinfo : EIATTR_KPARAM_INFO
	.align		4
.L_17:
        /*0058*/ 	.byte	0x04, 0x17
        /*005a*/ 	.short	(.L_19 - .L_18)
.L_18:
        /*005c*/ 	.word	0x00000000
        /*0060*/ 	.short	0x0000
        /*0062*/ 	.short	0x0000
        /*0064*/ 	.byte	0x00, 0xf5, 0x21, 0x00


	//----- nvinfo : EIATTR_SPARSE_MMA_MASK
	.align		4
.L_19:
        /*0068*/ 	.byte	0x03, 0x50
        /*006a*/ 	.short	0x0000


	//----- nvinfo : EIATTR_MAXREG_COUNT
	.align		4
        /*006c*/ 	.byte	0x03, 0x1b
        /*006e*/ 	.short	0x00ff


	//----- nvinfo : EIATTR_MERCURY_ISA_VERSION
	.align		4
        /*0070*/ 	.byte	0x03, 0x5f
        /*0072*/ 	.short	0x0101


	//----- nvinfo : EIATTR_VRC_CTA_INIT_COUNT
	.align		4
        /*0074*/ 	.byte	0x02, 0x4a
	.zero		1
	.zero		1


	//----- nvinfo : EIATTR_EXIT_INSTR_OFFSETS
	.align		4
        /*0078*/ 	.byte	0x04, 0x1c
        /*007a*/ 	.short	(.L_21 - .L_20)


	//   ....[0]....
.L_20:
        /*007c*/ 	.word	0x000000d0


	//   ....[1]....
        /*0080*/ 	.word	0x000008f0


	//----- nvinfo : EIATTR_CBANK_PARAM_SIZE
	.align		4
.L_21:
        /*0084*/ 	.byte	0x03, 0x19
        /*0086*/ 	.short	0x0024


	//----- nvinfo : EIATTR_PARAM_CBANK
	.align		4
        /*0088*/ 	.byte	0x04, 0x0a
        /*008a*/ 	.short	(.L_23 - .L_22)
	.align		4
.L_22:
        /*008c*/ 	.word	index@(.nv.constant0._Z16multiplyMatricesPfS_S_iii)
        /*0090*/ 	.short	0x0380
        /*0092*/ 	.short	0x0024


	//----- nvinfo : EIATTR_SW_WAR
	.align		4
.L_23:
        /*0094*/ 	.byte	0x04, 0x36
        /*0096*/ 	.short	(.L_25 - .L_24)
.L_24:
        /*0098*/ 	.word	0x00000008
.L_25:


//--------------------- .nv.callgraph             --------------------------
	.section	.nv.callgraph,"",@"SHT_CUDA_CALLGRAPH"
	.align	4
	.sectionentsize	8
	.align		4
        /*0000*/ 	.word	0x00000000
	.align		4
        /*0004*/ 	.word	0xffffffff
	.align		4
        /*0008*/ 	.word	0x00000000
	.align		4
        /*000c*/ 	.word	0xfffffffe
	.align		4
        /*0010*/ 	.word	0x00000000
	.align		4
        /*0014*/ 	.word	0xfffffffd
	.align		4
        /*0018*/ 	.word	0x00000000
	.align		4
        /*001c*/ 	.word	0xfffffffc


//--------------------- .text._Z16multiplyMatricesPfS_S_iii --------------------------
	.section	.text._Z16multiplyMatricesPfS_S_iii,"ax",@progbits
	.align	128
        .global         _Z16multiplyMatricesPfS_S_iii
        .type           _Z16multiplyMatricesPfS_S_iii,@function
        .size           _Z16multiplyMatricesPfS_S_iii,(.L_x_5 - _Z16multiplyMatricesPfS_S_iii)
        .other          _Z16multiplyMatricesPfS_S_iii,@"STO_CUDA_ENTRY STV_DEFAULT"
_Z16multiplyMatricesPfS_S_iii:
.text._Z16multiplyMatricesPfS_S_iii:
[----:B------:R-:W-:Y:S01]  /*0000*/  LDC R1, c[0x0][0x37c] ;  /* 0x0000df00ff017b82 */ /* 0x000fe20000000800 */
[----:B------:R-:W0:Y:S07]  /*0010*/  S2R R5, SR_TID.X ;  /* 0x0000000000057919 */ /* 0x000e2e0000002100 */
[----:B------:R-:W1:Y:S01]  /*0020*/  LDC R16, c[0x0][0x364] ;  /* 0x0000d900ff107b82 */ /* 0x000e620000000800 */
[----:B------:R-:W2:Y:S01]  /*0030*/  LDCU UR6, c[0x0][0x398] ;  /* 0x00007300ff0677ac */ /* 0x000ea20008000800 */
[----:B------:R-:W1:Y:S06]  /*0040*/  S2R R3, SR_TID.Y ;  /* 0x0000000000037919 */ /* 0x000e6c0000002200 */
[----:B------:R-:W0:Y:S08]  /*0050*/  S2UR UR5, SR_CTAID.X ;  /* 0x00000000000579c3 */ /* 0x000e300000002500 */
[----:B------:R-:W0:Y:S08]  /*0060*/  LDC R0, c[0x0][0x360] ;  /* 0x0000d800ff007b82 */ /* 0x000e300000000800 */
[----:B------:R-:W1:Y:S08]  /*0070*/  S2UR UR4, SR_CTAID.Y ;  /* 0x00000000000479c3 */ /* 0x000e700000002600 */
[----:B------:R-:W3:Y:S01]  /*0080*/  LDC R17, c[0x0][0x3a0] ;  /* 0x0000e800ff117b82 */ /* 0x000ee20000000800 */
[----:B0-----:R-:W-:-:S02]  /*0090*/  IMAD R0, R0, UR5, R5 ;  /* 0x0000000500007c24 */ /* 0x001fc4000f8e0205 */
[----:B-1----:R-:W-:-:S03]  /*00a0*/  IMAD R16, R16, UR4, R3 ;  /* 0x0000000410107c24 */ /* 0x002fc6000f8e0203 */
[----:B---3--:R-:W-:-:S04]  /*00b0*/  ISETP.GE.AND P0, PT, R0, R17, PT ;  /* 0x000000110000720c */ /* 0x008fc80003f06270 */
[----:B--2---:R-:W-:-:S13]  /*00c0*/  ISETP.GE.OR P0, PT, R16, UR6, P0 ;  /* 0x0000000610007c0c */ /* 0x004fda0008706670 */
[----:B------:R-:W-:Y:S05]  /*00d0*/  @P0 EXIT ;  /* 0x000000000000094d */ /* 0x000fea0003800000 */
[----:B------:R-:W0:Y:S01]  /*00e0*/  LDC R19, c[0x0][0x39c] ;  /* 0x0000e700ff137b82 */ /* 0x000e220000000800 */
[----:B------:R-:W1:Y:S01]  /*00f0*/  LDCU.64 UR4, c[0x0][0x358] ;  /* 0x00006b00ff0477ac */ /* 0x000e620008000a00 */
[----:B------:R-:W-:Y:S01]  /*0100*/  HFMA2 R24, -RZ, RZ, 0, 0 ;  /* 0x00000000ff187431 */ /* 0x000fe200000001ff */
[----:B0-----:R-:W-:-:S13]  /*0110*/  ISETP.GE.AND P0, PT, R19, 0x1, PT ;  /* 0x000000011300780c */ /* 0x001fda0003f06270 */
[----:B-1----:R-:W-:Y:S05]  /*0120*/  @!P0 BRA `(.L_x_0) ;  /* 0x0000000400e08947 */ /* 0x002fea0003800000 */
[C---:B------:R-:W-:Y:S01]  /*0130*/  ISETP.GE.U32.AND P1, PT, R19.reuse, 0x8, PT ;  /* 0x000000081300780c */ /* 0x040fe20003f26070 */
[----:B------:R-:W-:Y:S01]  /*0140*/  IMAD R20, R16, R19, RZ ;  /* 0x0000001310147224 */ /* 0x000fe200078e02ff */
[----:B------:R-:W-:Y:S02]  /*0150*/  LOP3.LUT R27, R19, 0x7, RZ, 0xc0, !PT ;  /* 0x00000007131b7812 */ /* 0x000fe400078ec0ff */
[----:B------:R-:W-:Y:S02]  /*0160*/  MOV R24, RZ ;  /* 0x000000ff00187202 */ /* 0x000fe40000000f00 */
[----:B------:R-:W-:Y:S02]  /*0170*/  ISETP.NE.AND P0, PT, R27, RZ, PT ;  /* 0x000000ff1b00720c */ /* 0x000fe40003f05270 */
[----:B------:R-:W-:-:S05]  /*0180*/  MOV R21, RZ ;  /* 0x000000ff00157202 */ /* 0x000fca0000000f00 */
[----:B------:R-:W-:Y:S06]  /*0190*/  @!P1 BRA `(.L_x_1) ;  /* 0x0000000000c49947 */ /* 0x000fec0003800000 */
[----:B------:R-:W0:Y:S01]  /*01a0*/  LDC.64 R2, c[0x0][0x380] ;  /* 0x0000e000ff027b82 */ /* 0x000e220000000a00 */
[----:B------:R-:W-:Y:S02]  /*01b0*/  LOP3.LUT R21, R19, 0x7ffffff8, RZ, 0xc0, !PT ;  /* 0x7ffffff813157812 */ /* 0x000fe400078ec0ff */
[----:B------:R-:W-:Y:S02]  /*01c0*/  MOV R24, RZ ;  /* 0x000000ff00187202 */ /* 0x000fe40000000f00 */
[----:B------:R-:W-:Y:S02]  /*01d0*/  MOV R18, R0 ;  /* 0x0000000000127202 */ /* 0x000fe40000000f00 */
[----:B------:R-:W-:Y:S01]  /*01e0*/  IADD3 R22, PT, PT, -R21, RZ, RZ ;  /* 0x000000ff15167210 */ /* 0x000fe20007ffe1ff */
[----:B0-----:R-:W-:-:S03]  /*01f0*/  IMAD.WIDE.U32 R2, R20, 0x4, R2 ;  /* 0x0000000414027825 */ /* 0x001fc600078e0002 */
[----:B------:R-:W-:-:S04]  /*0200*/  IADD3 R4, P1, PT, R2, 0x10, RZ ;  /* 0x0000001002047810 */ /* 0x000fc80007f3e0ff */
[----:B------:R-:W-:-:S09]  /*0210*/  IADD3.X R5, PT, PT, RZ, R3, RZ, P1, !PT ;  /* 0x00000003ff057210 */ /* 0x000fd20000ffe4ff */
.L_x_2:
[----:B------:R-:W0:Y:S01]  /*0220*/  LDC.64 R14, c[0x0][0x388] ;  /* 0x0000e200ff0e7b82 */ /* 0x000e220000000a00 */
[----:B------:R-:W-:Y:S02]  /*0230*/  MOV R2, R4 ;  /* 0x0000000400027202 */ /* 0x000fe40000000f00 */
[----:B------:R-:W-:-:S05]  /*0240*/  MOV R3, R5 ;  /* 0x0000000500037202 */ /* 0x000fca0000000f00 */
[----:B------:R-:W2:Y:S04]  /*0250*/  LDG.E R25, desc[UR4][R2.64+-0x10] ;  /* 0xfffff00402197981 */ /* 0x000ea8000c1e1900 */
[----:B------:R-:W3:Y:S04]  /*0260*/  LDG.E R23, desc[UR4][R2.64+-0xc] ;  /* 0xfffff40402177981 */ /* 0x000ee8000c1e1900 */
[----:B------:R-:W4:Y:S04]  /*0270*/  LDG.E R29, desc[UR4][R2.64+-0x8] ;  /* 0xfffff804021d7981 */ /* 0x000f28000c1e1900 */
[----:B------:R-:W5:Y:S01]  /*0280*/  LDG.E R28, desc[UR4][R2.64+-0x4] ;  /* 0xfffffc04021c7981 */ /* 0x000f62000c1e1900 */
[----:B0-----:R-:W-:-:S05]  /*0290*/  IMAD.WIDE R14, R18, 0x4, R14 ;  /* 0x00000004120e7825 */ /* 0x001fca00078e020e */
[----:B------:R0:W2:Y:S01]  /*02a0*/  LDG.E R26, desc[UR4][R14.64] ;  /* 0x000000040e1a7981 */ /* 0x0000a2000c1e1900 */
[----:B------:R-:W-:-:S04]  /*02b0*/  IMAD.WIDE R12, R17, 0x4, R14 ;  /* 0x00000004110c7825 */ /* 0x000fc800078e020e */
[C---:B------:R-:W-:Y:S02]  /*02c0*/  IMAD.WIDE R4, R17.reuse, 0x4, R12 ;  /* 0x0000000411047825 */ /* 0x040fe400078e020c */
[----:B------:R-:W3:Y:S02]  /*02d0*/  LDG.E R12, desc[UR4][R12.64] ;  /* 0x000000040c0c7981 */ /* 0x000ee4000c1e1900 */
[C---:B------:R-:W-:Y:S02]  /*02e0*/  IMAD.WIDE R8, R17.reuse, 0x4, R4 ;  /* 0x0000000411087825 */ /* 0x040fe400078e0204 */
[----:B------:R-:W4:Y:S02]  /*02f0*/  LDG.E R4, desc[UR4][R4.64] ;  /* 0x0000000404047981 */ /* 0x000f24000c1e1900 */
[C---:B------:R-:W-:Y:S02]  /*0300*/  IMAD.WIDE R6, R17.reuse, 0x4, R8 ;  /* 0x0000000411067825 */ /* 0x040fe400078e0208 */
[----:B------:R-:W5:Y:S02]  /*0310*/  LDG.E R8, desc[UR4][R8.64] ;  /* 0x0000000408087981 */ /* 0x000f64000c1e1900 */
[----:B------:R-:W-:-:S02]  /*0320*/  IMAD.WIDE R10, R17, 0x4, R6 ;  /* 0x00000004110a7825 */ /* 0x000fc400078e0206 */
[----:B------:R-:W5:Y:S04]  /*0330*/  LDG.E R5, desc[UR4][R2.64] ;  /* 0x0000000402057981 */ /* 0x000f68000c1e1900 */
[----:B------:R-:W5:Y:S01]  /*0340*/  LDG.E R6, desc[UR4][R6.64] ;  /* 0x0000000406067981 */ /* 0x000f62000c1e1900 */
[----:B0-----:R-:W-:-:S03]  /*0350*/  IMAD.WIDE R14, R17, 0x4, R10 ;  /* 0x00000004110e7825 */ /* 0x001fc600078e020a */
[----:B------:R-:W5:Y:S04]  /*0360*/  LDG.E R10, desc[UR4][R10.64] ;  /* 0x000000040a0a7981 */ /* 0x000f68000c1e1900 */
[----:B------:R-:W5:Y:S04]  /*0370*/  LDG.E R13, desc[UR4][R14.64] ;  /* 0x000000040e0d7981 */ /* 0x000f68000c1e1900 */
[----:B------:R-:W5:Y:S04]  /*0380*/  LDG.E R7, desc[UR4][R2.64+0x4] ;  /* 0x0000040402077981 */ /* 0x000f68000c1e1900 */
[----:B------:R-:W5:Y:S01]  /*0390*/  LDG.E R9, desc[UR4][R2.64+0xc] ;  /* 0x00000c0402097981 */ /* 0x000f62000c1e1900 */
[----:B--2---:R-:W-:Y:S01]  /*03a0*/  FFMA R26, R25, R26, R24 ;  /* 0x0000001a191a7223 */ /* 0x004fe20000000018 */
[----:B------:R-:W-:-:S02]  /*03b0*/  IMAD.WIDE R24, R17, 0x4, R14 ;  /* 0x0000000411187825 */ /* 0x000fc400078e020e */
[----:B------:R-:W2:Y:S04]  /*03c0*/  LDG.E R14, desc[UR4][R2.64+0x8] ;  /* 0x00000804020e7981 */ /* 0x000ea8000c1e1900 */
[----:B------:R-:W2:Y:S01]  /*03d0*/  LDG.E R24, desc[UR4][R24.64] ;  /* 0x0000000418187981 */ /* 0x000ea2000c1e1900 */
[----:B---3--:R-:W-:Y:S01]  /*03e0*/  FFMA R12, R23, R12, R26 ;  /* 0x0000000c170c7223 */ /* 0x008fe2000000001a */
[----:B------:R-:W-:-:S03]  /*03f0*/  IADD3 R22, PT, PT, R22, 0x8, RZ ;  /* 0x0000000816167810 */ /* 0x000fc60007ffe0ff */
[----:B----4-:R-:W-:Y:S01]  /*0400*/  FFMA R29, R29, R4, R12 ;  /* 0x000000041d1d7223 */ /* 0x010fe2000000000c */
[----:B------:R-:W-:-:S03]  /*0410*/  ISETP.NE.AND P1, PT, R22, RZ, PT ;  /* 0x000000ff1600720c */ /* 0x000fc60003f25270 */
[----:B-----5:R-:W-:Y:S01]  /*0420*/  FFMA R8, R28, R8, R29 ;  /* 0x000000081c087223 */ /* 0x020fe2000000001d */
[----:B------:R-:W-:-:S03]  /*0430*/  IADD3 R4, P2, PT, R2, 0x20, RZ ;  /* 0x0000002002047810 */ /* 0x000fc60007f5e0ff */
[----:B------:R-:W-:Y:S01]  /*0440*/  FFMA R6, R5, R6, R8 ;  /* 0x0000000605067223 */ /* 0x000fe20000000008 */
[----:B------:R-:W-:Y:S02]  /*0450*/  IADD3.X R5, PT, PT, RZ, R3, RZ, P2, !PT ;  /* 0x00000003ff057210 */ /* 0x000fe400017fe4ff */
[----:B------:R-:W-:Y:S01]  /*0460*/  LEA R18, R17, R18, 0x3 ;  /* 0x0000001211127211 */ /* 0x000fe200078e18ff */
[----:B------:R-:W-:-:S04]  /*0470*/  FFMA R7, R7, R10, R6 ;  /* 0x0000000a07077223 */ /* 0x000fc80000000006 */
[----:B--2---:R-:W-:-:S04]  /*0480*/  FFMA R14, R14, R13, R7 ;  /* 0x0000000d0e0e7223 */ /* 0x004fc80000000007 */
[----:B------:R-:W-:Y:S01]  /*0490*/  FFMA R24, R9, R24, R14 ;  /* 0x0000001809187223 */ /* 0x000fe2000000000e */
[----:B------:R-:W-:Y:S06]  /*04a0*/  @P1 BRA `(.L_x_2) ;  /* 0xfffffffc005c1947 */ /* 0x000fec000383ffff */
.L_x_1:
[----:B------:R-:W-:Y:S05]  /*04b0*/  @!P0 BRA `(.L_x_0) ;  /* 0x0000000000fc8947 */ /* 0x000fea0003800000 */
[----:B------:R-:W-:Y:S02]  /*04c0*/  ISETP.GE.U32.AND P1, PT, R27, 0x4, PT ;  /* 0x000000041b00780c */ /* 0x000fe40003f26070 */
[----:B------:R-:W-:-:S04]  /*04d0*/  LOP3.LUT R14, R19, 0x3, RZ, 0xc0, !PT ;  /* 0x00000003130e7812 */ /* 0x000fc800078ec0ff */
[----:B------:R-:W-:-:S07]  /*04e0*/  ISETP.NE.AND P0, PT, R14, RZ, PT ;  /* 0x000000ff0e00720c */ /* 0x000fce0003f05270 */
[----:B------:R-:W-:Y:S06]  /*04f0*/  @!P1 BRA `(.L_x_3) ;  /* 0x00000000006c9947 */ /* 0x000fec0003800000 */
[----:B------:R-:W0:Y:S01]  /*0500*/  LDC.64 R4, c[0x0][0x388] ;  /* 0x0000e200ff047b82 */ /* 0x000e220000000a00 */
[----:B------:R-:W1:Y:S01]  /*0510*/  LDCU.64 UR6, c[0x0][0x380] ;  /* 0x00007000ff0677ac */ /* 0x000e620008000a00 */
[----:B------:R-:W-:Y:S01]  /*0520*/  IMAD R7, R21, R17, R0 ;  /* 0x0000001115077224 */ /* 0x000fe200078e0200 */
[CC--:B------:R-:W-:Y:S02]  /*0530*/  IADD3 R3, PT, PT, R20.reuse, R21.reuse, RZ ;  /* 0x0000001514037210 */ /* 0x0c0fe40007ffe0ff */
[----:B------:R-:W-:-:S03]  /*0540*/  IADD3 R8, P1, PT, R20, R21, RZ ;  /* 0x0000001514087210 */ /* 0x000fc60007f3e0ff */
[----:B------:R-:W2:Y:S01]  /*0550*/  LDC.64 R12, c[0x0][0x380] ;  /* 0x0000e000ff0c7b82 */ /* 0x000ea20000000a00 */
[----:B0-----:R-:W-:-:S04]  /*0560*/  IMAD.WIDE R4, R7, 0x4, R4 ;  /* 0x0000000407047825 */ /* 0x001fc800078e0204 */
[----:B------:R-:W-:Y:S02]  /*0570*/  IMAD.WIDE R6, R17, 0x4, R4 ;  /* 0x0000000411067825 */ /* 0x000fe400078e0204 */
[----:B------:R-:W3:Y:S02]  /*0580*/  LDG.E R4, desc[UR4][R4.64] ;  /* 0x0000000404047981 */ /* 0x000ee4000c1e1900 */
[----:B--2---:R-:W-:Y:S01]  /*0590*/  IMAD.WIDE.U32 R12, R3, 0x4, R12 ;  /* 0x00000004030c7825 */ /* 0x004fe200078e000c */
[----:B------:R-:W-:Y:S02]  /*05a0*/  IADD3.X R3, PT, PT, RZ, RZ, RZ, P1, !PT ;  /* 0x000000ffff037210 */ /* 0x000fe40000ffe4ff */
[----:B-1----:R-:W-:-:S03]  /*05b0*/  LEA R2, P1, R8, UR6, 0x2 ;  /* 0x0000000608027c11 */ /* 0x002fc6000f8210ff */
[----:B------:R-:W3:Y:S01]  /*05c0*/  LDG.E R13, desc[UR4][R12.64] ;  /* 0x000000040c0d7981 */ /* 0x000ee2000c1e1900 */
[----:B------:R-:W-:Y:S01]  /*05d0*/  LEA.HI.X R3, R8, UR7, R3, 0x2, P1 ;  /* 0x0000000708037c11 */ /* 0x000fe200088f1403 */
[C---:B------:R-:W-:Y:S02]  /*05e0*/  IMAD.WIDE R8, R17.reuse, 0x4, R6 ;  /* 0x0000000411087825 */ /* 0x040fe400078e0206 */
[----:B------:R-:W2:Y:S04]  /*05f0*/  LDG.E R6, desc[UR4][R6.64] ;  /* 0x0000000406067981 */ /* 0x000ea8000c1e1900 */
[----:B------:R-:W2:Y:S01]  /*0600*/  LDG.E R15, desc[UR4][R2.64+0x4] ;  /* 0x00000404020f7981 */ /* 0x000ea2000c1e1900 */
[----:B------:R-:W-:-:S03]  /*0610*/  IMAD.WIDE R10, R17, 0x4, R8 ;  /* 0x00000004110a7825 */ /* 0x000fc600078e0208 */
[----:B------:R-:W4:Y:S04]  /*0620*/  LDG.E R22, desc[UR4][R8.64] ;  /* 0x0000000408167981 */ /* 0x000f28000c1e1900 */
[----:B------:R-:W4:Y:S04]  /*0630*/  LDG.E R18, desc[UR4][R2.64+0x8] ;  /* 0x0000080402127981 */ /* 0x000f28000c1e1900 */
[----:B------:R-:W5:Y:S04]  /*0640*/  LDG.E R26, desc[UR4][R2.64+0xc] ;  /* 0x00000c04021a7981 */ /* 0x000f68000c1e1900 */
[----:B------:R-:W5:Y:S01]  /*0650*/  LDG.E R10, desc[UR4][R10.64] ;  /* 0x000000040a0a7981 */ /* 0x000f62000c1e1900 */
[----:B------:R-:W-:Y:S01]  /*0660*/  IADD3 R21, PT, PT, R21, 0x4, RZ ;  /* 0x0000000415157810 */ /* 0x000fe20007ffe0ff */
[----:B---3--:R-:W-:-:S04]  /*0670*/  FFMA R24, R13, R4, R24 ;  /* 0x000000040d187223 */ /* 0x008fc80000000018 */
[----:B--2---:R-:W-:-:S04]  /*0680*/  FFMA R15, R15, R6, R24 ;  /* 0x000000060f0f7223 */ /* 0x004fc80000000018 */
[----:B----4-:R-:W-:-:S04]  /*0690*/  FFMA R15, R18, R22, R15 ;  /* 0x00000016120f7223 */ /* 0x010fc8000000000f */
[----:B-----5:R-:W-:-:S07]  /*06a0*/  FFMA R24, R26, R10, R15 ;  /* 0x0000000a1a187223 */ /* 0x020fce000000000f */
.L_x_3:
[----:B------:R-:W-:Y:S05]  /*06b0*/  @!P0 BRA `(.L_x_0) ;  /* 0x00000000007c8947 */ /* 0x000fea0003800000 */
[----:B------:R-:W-:Y:S01]  /*06c0*/  ISETP.NE.AND P1, PT, R14, 0x1, PT ;  /* 0x000000010e00780c */ /* 0x000fe20003f25270 */
[----:B------:R-:W0:Y:S01]  /*06d0*/  LDC.64 R10, c[0x0][0x380] ;  /* 0x0000e000ff0a7b82 */ /* 0x000e220000000a00 */
[----:B------:R-:W-:-:S04]  /*06e0*/  LOP3.LUT R19, R19, 0x1, RZ, 0xc0, !PT ;  /* 0x0000000113137812 */ /* 0x000fc800078ec0ff */
[----:B------:R-:W-:-:S03]  /*06f0*/  ISETP.NE.U32.AND P0, PT, R19, 0x1, PT ;  /* 0x000000011300780c */ /* 0x000fc60003f05070 */
[----:B------:R-:W1:Y:S04]  /*0700*/  LDC.64 R8, c[0x0][0x388] ;  /* 0x0000e200ff087b82 */ /* 0x000e680000000a00 */
[CC--:B------:R-:W-:Y:S02]  /*0710*/  @P1 IADD3 R13, PT, PT, R20.reuse, R21.reuse, RZ ;  /* 0x00000015140d1210 */ /* 0x0c0fe40007ffe0ff */
[----:B------:R-:W-:Y:S02]  /*0720*/  @P1 IADD3 R12, P2, PT, R20, R21, RZ ;  /* 0x00000015140c1210 */ /* 0x000fe40007f5e0ff */
[----:B------:R-:W2:Y:S02]  /*0730*/  @P1 LDC.64 R2, c[0x0][0x380] ;  /* 0x0000e000ff021b82 */ /* 0x000ea40000000a00 */
[----:B------:R-:W-:-:S06]  /*0740*/  @P1 IADD3.X R14, PT, PT, RZ, RZ, RZ, P2, !PT ;  /* 0x000000ffff0e1210 */ /* 0x000fcc00017fe4ff */
[----:B------:R-:W3:Y:S01]  /*0750*/  LDC.64 R4, c[0x0][0x380] ;  /* 0x0000e000ff047b82 */ /* 0x000ee20000000a00 */
[----:B0-----:R-:W-:-:S04]  /*0760*/  @P1 IMAD.WIDE.U32 R10, R13, 0x4, R10 ;  /* 0x000000040d0a1825 */ /* 0x001fc800078e000a */
[C---:B------:R-:W-:Y:S01]  /*0770*/  @P1 IMAD R13, R21.reuse, R17, R0 ;  /* 0x00000011150d1224 */ /* 0x040fe200078e0200 */
[----:B------:R-:W-:Y:S01]  /*0780*/  @P1 IADD3 R21, PT, PT, R21, 0x2, RZ ;  /* 0x0000000215151810 */ /* 0x000fe20007ffe0ff */
[----:B------:R-:W4:Y:S01]  /*0790*/  @P1 LDG.E R11, desc[UR4][R10.64] ;  /* 0x000000040a0b1981 */ /* 0x000f22000c1e1900 */
[----:B------:R-:W0:Y:S01]  /*07a0*/  LDC.64 R6, c[0x0][0x388] ;  /* 0x0000e200ff067b82 */ /* 0x000e220000000a00 */
[----:B-1----:R-:W-:Y:S01]  /*07b0*/  @P1 IMAD.WIDE R8, R13, 0x4, R8 ;  /* 0x000000040d081825 */ /* 0x002fe200078e0208 */
[----:B------:R-:W-:Y:S02]  /*07c0*/  @!P0 IADD3 R15, PT, PT, R20, R21, RZ ;  /* 0x00000015140f8210 */ /* 0x000fe40007ffe0ff */
[----:B--2---:R-:W-:Y:S01]  /*07d0*/  @P1 LEA R2, P2, R12, R2, 0x2 ;  /* 0x000000020c021211 */ /* 0x004fe200078410ff */
[----:B------:R-:W-:-:S03]  /*07e0*/  @!P0 IMAD R21, R21, R17, R0 ;  /* 0x0000001115158224 */ /* 0x000fc600078e0200 */
[----:B------:R-:W-:Y:S01]  /*07f0*/  @P1 LEA.HI.X R3, R12, R3, R14, 0x2, P2 ;  /* 0x000000030c031211 */ /* 0x000fe200010f140e */
[----:B------:R-:W-:Y:S01]  /*0800*/  @P1 IMAD.WIDE R12, R17, 0x4, R8 ;  /* 0x00000004110c1825 */ /* 0x000fe200078e0208 */
[----:B------:R-:W4:Y:S03]  /*0810*/  @P1 LDG.E R14, desc[UR4][R8.64] ;  /* 0x00000004080e1981 */ /* 0x000f26000c1e1900 */
[----:B---3--:R-:W-:Y:S01]  /*0820*/  @!P0 IMAD.WIDE.U32 R4, R15, 0x4, R4 ;  /* 0x000000040f048825 */ /* 0x008fe200078e0004 */
[----:B------:R-:W2:Y:S04]  /*0830*/  @P1 LDG.E R2, desc[UR4][R2.64+0x4] ;  /* 0x0000040402021981 */ /* 0x000ea8000c1e1900 */
[----:B------:R-:W2:Y:S01]  /*0840*/  @P1 LDG.E R12, desc[UR4][R12.64] ;  /* 0x000000040c0c1981 */ /* 0x000ea2000c1e1900 */
[----:B0-----:R-:W-:-:S03]  /*0850*/  @!P0 IMAD.WIDE R6, R21, 0x4, R6 ;  /* 0x0000000415068825 */ /* 0x001fc600078e0206 */
[----:B------:R-:W3:Y:S04]  /*0860*/  @!P0 LDG.E R5, desc[UR4][R4.64] ;  /* 0x0000000404058981 */ /* 0x000ee8000c1e1900 */
[----:B------:R-:W3:Y:S01]  /*0870*/  @!P0 LDG.E R6, desc[UR4][R6.64] ;  /* 0x0000000406068981 */ /* 0x000ee2000c1e1900 */
[----:B----4-:R-:W-:-:S04]  /*0880*/  @P1 FFMA R11, R11, R14, R24 ;  /* 0x0000000e0b0b1223 */ /* 0x010fc80000000018 */
[----:B--2---:R-:W-:-:S04]  /*0890*/  @P1 FFMA R24, R2, R12, R11 ;  /* 0x0000000c02181223 */ /* 0x004fc8000000000b */
[----:B---3--:R-:W-:-:S07]  /*08a0*/  @!P0 FFMA R24, R5, R6, R24 ;  /* 0x0000000605188223 */ /* 0x008fce0000000018 */
.L_x_0:
[----:B------:R-:W0:Y:S01]  /*08b0*/  LDC.64 R2, c[0x0][0x390] ;  /* 0x0000e400ff027b82 */ /* 0x000e220000000a00 */
[----:B------:R-:W-:-:S04]  /*08c0*/  IMAD R17, R16, R17, R0 ;  /* 0x0000001110117224 */ /* 0x000fc800078e0200 */
[----:B0-----:R-:W-:-:S05]  /*08d0*/  IMAD.WIDE R2, R17, 0x4, R2 ;  /* 0x0000000411027825 */ /* 0x001fca00078e0202 */
[----:B------:R-:W-:Y:S01]  /*08e0*/  STG.E desc[UR4][R2.64], R24 ;  /* 0x0000001802007986 */ /* 0x000fe2000c101904 */
[----:B------:R-:W-:Y:S05]  /*08f0*/  EXIT ;  /* 0x000000000000794d */ /* 0x000fea0003800000 */
.L_x_4:
[----:B------:R-:W-:-:S00]  /*0900*/  BRA `(.L_x_4) ;  /* 0xfffffffc00fc7947 */ /* 0x000fc0000383ffff */
[----:B------:R-:W-:-:S00]  /*0910*/  NOP ;  /* 0x0000000000007918 */ /* 0x000fc00000000000 */
        /* <DEDUP_REMOVED lines=14> */
.L_x_5:


//--------------------- .nv.shared.reserved.0     --------------------------
	.section	.nv.shared.reserved.0,"aw",@nobits
	.weak		__nv_reservedSMEM_offset_0_alias
	.size		__nv_reservedSMEM_offset_0_alias, 0, 64
	.other		__nv_reservedSMEM_offset_0_alias,@"STO_CUDA_RESERVED_SHARED STV_DEFAULT"
__nv_reservedSMEM_offset_0_alias:
	.zero		0
	.zero		64


//--------------------- .nv.constant0._Z16multiplyMatricesPfS_S_iii --------------------------
	.section	.nv.constant0._Z16multiplyMatricesPfS_S_iii,"a",@progbits
	.sectionflags	@""
	.align	4
.nv.constant0._Z16multiplyMatricesPfS_S_iii:
	.zero		932


//--------------------- SYMBOLS --------------------------

	.type		.nv.reservedSmem.offset0,@object
	.size		.nv.reservedSmem.offset0,0x4
